	.headerflags	@"EF_CUDA_TEXMODE_UNIFIED EF_CUDA_64BIT_ADDRESS EF_CUDA_ACCELERATORS EF_CUDA_SM90 EF_CUDA_VIRTUAL_SM(EF_CUDA_SM90)"
	.elftype	@"ET_EXEC"


//--------------------- .nv.info                  --------------------------
	.section	.nv.info,"",@"SHT_CUDA_INFO"
	.align	4


	//----- nvinfo : EIATTR_REGCOUNT
	.align		4
        /*0000*/ 	.byte	0x04, 0x2f
        /*0002*/ 	.short	(.L_3 - .L_2)
	.align		4
.L_2:
        /*0004*/ 	.word	index@(triton_poi_fused__native_batch_norm_legit_no_training_convolution_relu_threshold_backward_14)
        /*0008*/ 	.word	0x00000017


	//----- nvinfo : EIATTR_MIN_STACK_SIZE
	.align		4
.L_3:
        /*000c*/ 	.byte	0x04, 0x12
        /*000e*/ 	.short	(.L_5 - .L_4)
	.align		4
.L_4:
        /*0010*/ 	.word	index@(triton_poi_fused__native_batch_norm_legit_no_training_convolution_relu_threshold_backward_14)
        /*0014*/ 	.word	0x00000000


	//----- nvinfo : EIATTR_FRAME_SIZE
	.align		4
.L_5:
        /*0018*/ 	.byte	0x04, 0x11
        /*001a*/ 	.short	(.L_7 - .L_6)
	.align		4
.L_6:
        /*001c*/ 	.word	index@(triton_poi_fused__native_batch_norm_legit_no_training_convolution_relu_threshold_backward_14)
        /*0020*/ 	.word	0x00000000


	//----- nvinfo : EIATTR_MIN_STACK_SIZE
	.align		4
.L_7:
        /*0024*/ 	.byte	0x04, 0x12
        /*0026*/ 	.short	(.L_9 - .L_8)
	.align		4
.L_8:
        /*0028*/ 	.word	index@(triton_poi_fused__native_batch_norm_legit_no_training_convolution_relu_threshold_backward_14)
        /*002c*/ 	.word	0x00000000
.L_9:


//--------------------- .nv.info.triton_poi_fused__native_batch_norm_legit_no_training_convolution_relu_threshold_backward_14 --------------------------
	.section	.nv.info.triton_poi_fused__native_batch_norm_legit_no_training_convolution_relu_threshold_backward_14,"",@"SHT_CUDA_INFO"
	.sectionflags	@""
	.align	4


	//----- nvinfo : EIATTR_CUDA_API_VERSION
	.align		4
        /*0000*/ 	.byte	0x04, 0x37
        /*0002*/ 	.short	(.L_11 - .L_10)
.L_10:
        /*0004*/ 	.word	0x0000007c


	//----- nvinfo : EIATTR_KPARAM_INFO
	.align		4
.L_11:
        /*0008*/ 	.byte	0x04, 0x17
        /*000a*/ 	.short	(.L_13 - .L_12)
.L_12:
        /*000c*/ 	.word	0x00000000
        /*0010*/ 	.short	0x0008
        /*0012*/ 	.short	0x0040
        /*0014*/ 	.byte	0x00, 0xf0, 0x11, 0x00


	//----- nvinfo : EIATTR_KPARAM_INFO
	.align		4
.L_13:
        /*0018*/ 	.byte	0x04, 0x17
        /*001a*/ 	.short	(.L_15 - .L_14)
.L_14:
        /*001c*/ 	.word	0x00000000
        /*0020*/ 	.short	0x0007
        /*0022*/ 	.short	0x0038
        /*0024*/ 	.byte	0x00, 0xf4, 0x21, 0x00


	//----- nvinfo : EIATTR_KPARAM_INFO
	.align		4
.L_15:
        /*0028*/ 	.byte	0x04, 0x17
        /*002a*/ 	.short	(.L_17 - .L_16)
.L_16:
        /*002c*/ 	.word	0x00000000
        /*0030*/ 	.short	0x0006
        /*0032*/ 	.short	0x0030
        /*0034*/ 	.byte	0x00, 0xf4, 0x21, 0x00


	//----- nvinfo : EIATTR_KPARAM_INFO
	.align		4
.L_17:
        /*0038*/ 	.byte	0x04, 0x17
        /*003a*/ 	.short	(.L_19 - .L_18)
.L_18:
        /*003c*/ 	.word	0x00000000
        /*0040*/ 	.short	0x0005
        /*0042*/ 	.short	0x0028
        /*0044*/ 	.byte	0x00, 0xf4, 0x21, 0x00


	//----- nvinfo : EIATTR_KPARAM_INFO
	.align		4
.L_19:
        /*0048*/ 	.byte	0x04, 0x17
        /*004a*/ 	.short	(.L_21 - .L_20)
.L_20:
        /*004c*/ 	.word	0x00000000
        /*0050*/ 	.short	0x0004
        /*0052*/ 	.short	0x0020
        /*0054*/ 	.byte	0x00, 0xf4, 0x21, 0x00


	//----- nvinfo : EIATTR_KPARAM_INFO
	.align		4
.L_21:
        /*0058*/ 	.byte	0x04, 0x17
        /*005a*/ 	.short	(.L_23 - .L_22)
.L_22:
        /*005c*/ 	.word	0x00000000
        /*0060*/ 	.short	0x0003
        /*0062*/ 	.short	0x0018
        /*0064*/ 	.byte	0x00, 0xf4, 0x21, 0x00


	//----- nvinfo : EIATTR_KPARAM_INFO
	.align		4
.L_23:
        /*0068*/ 	.byte	0x04, 0x17
        /*006a*/ 	.short	(.L_25 - .L_24)
.L_24:
        /*006c*/ 	.word	0x00000000
        /*0070*/ 	.short	0x0002
        /*0072*/ 	.short	0x0010
        /*0074*/ 	.byte	0x00, 0xf4, 0x21, 0x00


	//----- nvinfo : EIATTR_KPARAM_INFO
	.align		4
.L_25:
        /*0078*/ 	.byte	0x04, 0x17
        /*007a*/ 	.short	(.L_27 - .L_26)
.L_26:
        /*007c*/ 	.word	0x00000000
        /*0080*/ 	.short	0x0001
        /*0082*/ 	.short	0x0008
        /*0084*/ 	.byte	0x00, 0xf4, 0x21, 0x00


	//----- nvinfo : EIATTR_KPARAM_INFO
	.align		4
.L_27:
        /*0088*/ 	.byte	0x04, 0x17
        /*008a*/ 	.short	(.L_29 - .L_28)
.L_28:
        /*008c*/ 	.word	0x00000000
        /*0090*/ 	.short	0x0000
        /*0092*/ 	.short	0x0000
        /*0094*/ 	.byte	0x00, 0xf4, 0x21, 0x00


	//----- nvinfo : EIATTR_SPARSE_MMA_MASK
	.align		4
.L_29:
        /*0098*/ 	.byte	0x03, 0x50
        /*009a*/ 	.short	0x0000


	//----- nvinfo : EIATTR_MAXREG_COUNT
	.align		4
        /*009c*/ 	.byte	0x03, 0x1b
        /*009e*/ 	.short	0x00ff


	//----- nvinfo : EIATTR_EXIT_INSTR_OFFSETS
	.align		4
        /*00a0*/ 	.byte	0x04, 0x1c
        /*00a2*/ 	.short	(.L_31 - .L_30)


	//   ....[0]....
.L_30:
        /*00a4*/ 	.word	0x000003b0


	//   ....[1]....
        /*00a8*/ 	.word	0x000003d0


	//----- nvinfo : EIATTR_REQNTID
	.align		4
.L_31:
        /*00ac*/ 	.byte	0x04, 0x10
        /*00ae*/ 	.short	(.L_33 - .L_32)
.L_32:
        /*00b0*/ 	.word	0x00000080
        /*00b4*/ 	.word	0x00000001
        /*00b8*/ 	.word	0x00000001


	//----- nvinfo : EIATTR_CBANK_PARAM_SIZE
	.align		4
.L_33:
        /*00bc*/ 	.byte	0x03, 0x19
        /*00be*/ 	.short	0x0044


	//----- nvinfo : EIATTR_PARAM_CBANK
	.align		4
        /*00c0*/ 	.byte	0x04, 0x0a
        /*00c2*/ 	.short	(.L_35 - .L_34)
	.align		4
.L_34:
        /*00c4*/ 	.word	index@(.nv.constant0.triton_poi_fused__native_batch_norm_legit_no_training_convolution_relu_threshold_backward_14)
        /*00c8*/ 	.short	0x0210
        /*00ca*/ 	.short	0x0044


	//----- nvinfo : EIATTR_SW_WAR
	.align		4
.L_35:
        /*00cc*/ 	.byte	0x04, 0x36
        /*00ce*/ 	.short	(.L_37 - .L_36)
.L_36:
        /*00d0*/ 	.word	0x00000008
.L_37:


//--------------------- .nv.callgraph             --------------------------
	.section	.nv.callgraph,"",@"SHT_CUDA_CALLGRAPH"
	.align	4
	.sectionentsize	8
	.align		4
        /*0000*/ 	.word	0x00000000
	.align		4
        /*0004*/ 	.word	0xffffffff
	.align		4
        /*0008*/ 	.word	0x00000000
	.align		4
        /*000c*/ 	.word	0xfffffffe
	.align		4
        /*0010*/ 	.word	0x00000000
	.align		4
        /*0014*/ 	.word	0xfffffffd
	.align		4
        /*0018*/ 	.word	0x00000000
	.align		4
        /*001c*/ 	.word	0xfffffffc


//--------------------- .nv.constant4             --------------------------
	.section	.nv.constant4,"a",@progbits
	.align	8
	.align		8
.nv.constant4:
        /*0000*/ 	.dword	_$_str
	.align		8
        /*0008*/ 	.dword	_$_str_$_2


//--------------------- .text.triton_poi_fused__native_batch_norm_legit_no_training_convolution_relu_threshold_backward_14 --------------------------
	.section	.text.triton_poi_fused__native_batch_norm_legit_no_training_convolution_relu_threshold_backward_14,"ax",@progbits
	.align	128
        .global         triton_poi_fused__native_batch_norm_legit_no_training_convolution_relu_threshold_backward_14
        .type           triton_poi_fused__native_batch_norm_legit_no_training_convolution_relu_threshold_backward_14,@function
        .size           triton_poi_fused__native_batch_norm_legit_no_training_convolution_relu_threshold_backward_14,(.L_x_1 - triton_poi_fused__native_batch_norm_legit_no_training_convolution_relu_threshold_backward_14)
        .other          triton_poi_fused__native_batch_norm_legit_no_training_convolution_relu_threshold_backward_14,@"STO_CUDA_ENTRY STV_DEFAULT"
triton_poi_fused__native_batch_norm_legit_no_training_convolution_relu_threshold_backward_14:
.text.triton_poi_fused__native_batch_norm_legit_no_training_convolution_relu_threshold_backward_14:
[----:B------:R-:W0:Y:S01]  /*0000*/  LDC R1, c[0x0][0x28] ;  /* 0x00000a00ff017b82 */ /* 0x000e220000000800 */
[----:B------:R-:W1:Y:S07]  /*0010*/  S2R R0, SR_TID.X ;  /* 0x0000000000007919 */ /* 0x000e6e0000002100 */
[----:B------:R-:W2:Y:S01]  /*0020*/  LDC.64 R12, c[0x0][0x228] ;  /* 0x00008a00ff0c7b82 */ /* 0x000ea20000000a00 */
[----:B------:R-:W-:Y:S01]  /*0030*/  CS2R R4, SRZ ;  /* 0x0000000000047805 */ /* 0x000fe2000001ff00 */
[----:B------:R-:W-:Y:S01]  /*0040*/  ULDC.64 UR4, c[0x0][0x208] ;  /* 0x0000820000047ab9 */ /* 0x000fe20000000a00 */
[----:B------:R-:W3:Y:S05]  /*0050*/  S2R R3, SR_CTAID.X ;  /* 0x0000000000037919 */ /* 0x000eea0000002500 */
[----:B------:R-:W4:Y:S08]  /*0060*/  LDC.64 R10, c[0x0][0x218] ;  /* 0x00008600ff0a7b82 */ /* 0x000f300000000a00 */
[----:B------:R-:W5:Y:S08]  /*0070*/  LDC.64 R14, c[0x0][0x220] ;  /* 0x00008800ff0e7b82 */ /* 0x000f700000000a00 */
[----:B------:R-:W5:Y:S08]  /*0080*/  LDC.64 R16, c[0x0][0x230] ;  /* 0x00008c00ff107b82 */ /* 0x000f700000000a00 */
[----:B------:R-:W5:Y:S01]  /*0090*/  LDC.64 R6, c[0x0][0x238] ;  /* 0x00008e00ff067b82 */ /* 0x000f620000000a00 */
[----:B-1----:R-:W-:-:S02]  /*00a0*/  LOP3.LUT R0, R0, 0x7f, RZ, 0xc0, !PT ;  /* 0x0000007f00007812 */ /* 0x002fc400078ec0ff */
[----:B------:R-:W-:Y:S02]  /*00b0*/  CS2R R8, SRZ ;  /* 0x0000000000087805 */ /* 0x000fe4000001ff00 */
[----:B---3--:R-:W-:Y:S01]  /*00c0*/  SHF.R.S32.HI R2, RZ, 0x18, R3 ;  /* 0x00000018ff027819 */ /* 0x008fe20000011403 */
[----:B------:R-:W-:Y:S01]  /*00d0*/  ULDC.64 UR6, c[0x0][0x248] ;  /* 0x0000920000067ab9 */ /* 0x000fe20000000a00 */
[----:B------:R-:W-:Y:S02]  /*00e0*/  IMAD R0, R3, 0x80, R0 ;  /* 0x0000008003007824 */ /* 0x000fe400078e0200 */
[----:B------:R-:W-:-:S04]  /*00f0*/  SGXT R3, R2, 0x1 ;  /* 0x000000010203781a */ /* 0x000fc80000000200 */
[----:B------:R-:W-:Y:S02]  /*0100*/  LEA.HI R3, R3, R0, RZ, 0x7 ;  /* 0x0000000003037211 */ /* 0x000fe400078f38ff */
[----:B------:R-:W-:Y:S02]  /*0110*/  ISETP.GE.AND P0, PT, R0, 0x200, PT ;  /* 0x000002000000780c */ /* 0x000fe40003f06270 */
[----:B------:R-:W-:-:S04]  /*0120*/  LOP3.LUT R3, R3, 0xffffff80, RZ, 0xc0, !PT ;  /* 0xffffff8003037812 */ /* 0x000fc800078ec0ff */
[----:B------:R-:W-:Y:S02]  /*0130*/  IADD3 R19, R0, -R3, RZ ;  /* 0x8000000300137210 */ /* 0x000fe40007ffe0ff */
[----:B------:R-:W1:Y:S03]  /*0140*/  LDC.64 R2, c[0x0][0x210] ;  /* 0x00008400ff027b82 */ /* 0x000e660000000a00 */
[----:B--2---:R-:W-:-:S05]  /*0150*/  IMAD.WIDE R12, R19, 0x4, R12 ;  /* 0x00000004130c7825 */ /* 0x004fca00078e020c */
[----:B------:R5:W2:Y:S01]  /*0160*/  @!P0 LDG.E.EL R4, desc[UR4][R12.64] ;  /* 0x000000040c048981 */ /* 0x000aa2000c2e1900 */
[----:B----4-:R-:W-:-:S05]  /*0170*/  IMAD.WIDE R10, R19, 0x4, R10 ;  /* 0x00000004130a7825 */ /* 0x010fca00078e020a */
[----:B------:R3:W4:Y:S01]  /*0180*/  @!P0 LDG.E.EL R8, desc[UR4][R10.64] ;  /* 0x000000040a088981 */ /* 0x000722000c2e1900 */
[----:B-----5:R-:W-:-:S04]  /*0190*/  IMAD.WIDE R12, R19, 0x4, R14 ;  /* 0x00000004130c7825 */ /* 0x020fc800078e020e */
[----:B-1----:R-:W-:Y:S01]  /*01a0*/  IMAD.WIDE R2, R0, 0x4, R2 ;  /* 0x0000000400027825 */ /* 0x002fe200078e0202 */
[----:B------:R-:W5:Y:S04]  /*01b0*/  @!P0 LDG.E.EL R9, desc[UR4][R12.64] ;  /* 0x000000040c098981 */ /* 0x000f68000c2e1900 */
[----:B------:R-:W4:Y:S01]  /*01c0*/  @!P0 LDG.E R5, desc[UR4][R2.64] ;  /* 0x0000000402058981 */ /* 0x000f22000c1e1900 */
[----:B0-----:R-:W-:-:S04]  /*01d0*/  IMAD.WIDE R14, R19, 0x4, R16 ;  /* 0x00000004130e7825 */ /* 0x001fc800078e0210 */
[----:B------:R-:W-:Y:S01]  /*01e0*/  IMAD.WIDE R16, R19, 0x4, R6 ;  /* 0x0000000413107825 */ /* 0x000fe200078e0206 */
[----:B------:R-:W-:Y:S01]  /*01f0*/  CS2R R18, SRZ ;  /* 0x0000000000127805 */ /* 0x000fe2000001ff00 */
[----:B------:R-:W0:Y:S05]  /*0200*/  LDC.64 R6, c[0x0][0x240] ;  /* 0x00009000ff067b82 */ /* 0x000e2a0000000a00 */
[----:B------:R-:W5:Y:S04]  /*0210*/  @!P0 LDG.E.EL R18, desc[UR4][R14.64] ;  /* 0x000000040e128981 */ /* 0x000f68000c2e1900 */
[----:B------:R-:W5:Y:S01]  /*0220*/  @!P0 LDG.E.EL R19, desc[UR4][R16.64] ;  /* 0x0000000410138981 */ /* 0x000f62000c2e1900 */
[----:B---3--:R-:W-:-:S02]  /*0230*/  IMAD.MOV.U32 R11, RZ, RZ, 0x3e800000 ;  /* 0x3e800000ff0b7424 */ /* 0x008fc400078e00ff */
[----:B0-----:R-:W-:-:S04]  /*0240*/  IMAD.WIDE R6, R0, 0x4, R6 ;  /* 0x0000000400067825 */ /* 0x001fc800078e0206 */
[----:B--2---:R-:W-:-:S04]  /*0250*/  FADD R4, R4, 9.9999997473787516356e-06 ;  /* 0x3727c5ac04047421 */ /* 0x004fc80000000000 */
[----:B------:R-:W0:Y:S02]  /*0260*/  MUFU.SQRT R20, R4 ;  /* 0x0000000400147308 */ /* 0x000e240000002000 */
[C---:B0-----:R-:W-:Y:S02]  /*0270*/  FSETP.GT.AND P1, PT, R20.reuse, 8.50705917302346158658e+37, PT ;  /* 0x7e8000001400780b */ /* 0x041fe40003f24000 */
[----:B------:R-:W-:-:S11]  /*0280*/  FSETP.GEU.AND P2, PT, R20, 1.175494350822287508e-38, PT ;  /* 0x008000001400780b */ /* 0x000fd60003f4e000 */
[----:B------:R-:W-:-:S04]  /*0290*/  @P1 FMUL R20, R20, 0.25 ;  /* 0x3e80000014141820 */ /* 0x000fc80000400000 */
[----:B------:R-:W-:-:S06]  /*02a0*/  @!P2 FMUL R20, R20, 16777216 ;  /* 0x4b8000001414a820 */ /* 0x000fcc0000400000 */
[----:B------:R-:W0:Y:S01]  /*02b0*/  MUFU.RCP R20, R20 ;  /* 0x0000001400147308 */ /* 0x000e220000001000 */
[----:B------:R-:W-:Y:S01]  /*02c0*/  FSEL R11, R11, 1, P1 ;  /* 0x3f8000000b0b7808 */ /* 0x000fe20000800000 */
[----:B----4-:R-:W-:-:S04]  /*02d0*/  FADD R8, R8, R5 ;  /* 0x0000000508087221 */ /* 0x010fc80000000000 */
[----:B------:R-:W-:Y:S01]  /*02e0*/  @!P2 FMUL R11, R11, 16777216 ;  /* 0x4b8000000b0ba820 */ /* 0x000fe20000400000 */
[----:B-----5:R-:W-:-:S03]  /*02f0*/  FADD R9, R8, -R9 ;  /* 0x8000000908097221 */ /* 0x020fc60000000000 */
[----:B0-----:R-:W-:-:S04]  /*0300*/  FMUL R4, R20, R11 ;  /* 0x0000000b14047220 */ /* 0x001fc80000400000 */
[----:B------:R-:W-:-:S04]  /*0310*/  FMUL R4, R9, R4 ;  /* 0x0000000409047220 */ /* 0x000fc80000400000 */
[----:B------:R-:W-:-:S05]  /*0320*/  FFMA R4, R4, R18, R19 ;  /* 0x0000001204047223 */ /* 0x000fca0000000013 */
[----:B------:R-:W-:-:S04]  /*0330*/  FSETP.GEU.AND P1, PT, R4, RZ, PT ;  /* 0x000000ff0400720b */ /* 0x000fc80003f2e000 */
[----:B------:R-:W-:Y:S02]  /*0340*/  FSEL R9, R4, RZ, P1 ;  /* 0x000000ff04097208 */ /* 0x000fe40000800000 */
[----:B------:R-:W-:Y:S01]  /*0350*/  IADD3 R4, P1, R0, UR6, RZ ;  /* 0x0000000600047c10 */ /* 0x000fe2000ff3e0ff */
[----:B------:R0:W-:Y:S01]  /*0360*/  @!P0 STG.E desc[UR4][R2.64], R8 ;  /* 0x0000000802008986 */ /* 0x0001e2000c101904 */
[----:B------:R-:W-:Y:S02]  /*0370*/  FSETP.GTU.AND P2, PT, R9, RZ, PT ;  /* 0x000000ff0900720b */ /* 0x000fe40003f4c000 */
[----:B------:R-:W-:Y:S01]  /*0380*/  LEA.HI.X.SX32 R5, R0, UR7, 0x1, P1 ;  /* 0x0000000700057c11 */ /* 0x000fe200088f0eff */
[----:B------:R0:W-:Y:S01]  /*0390*/  @!P0 STG.E desc[UR4][R6.64], R9 ;  /* 0x0000000906008986 */ /* 0x0001e2000c101904 */
[----:B------:R-:W-:Y:S01]  /*03a0*/  SEL R11, RZ, 0x1, P2 ;  /* 0x00000001ff0b7807 */ /* 0x000fe20001000000 */
[----:B0-----:R-:W-:Y:S08]  /*03b0*/  @P0 EXIT ;  /* 0x000000000000094d */ /* 0x001ff00003800000 */
[----:B------:R-:W-:Y:S01]  /*03c0*/  STG.E.U8 desc[UR4][R4.64], R11 ;  /* 0x0000000b04007986 */ /* 0x000fe2000c101104 */
[----:B------:R-:W-:Y:S05]  /*03d0*/  EXIT ;  /* 0x000000000000794d */ /* 0x000fea0003800000 */
.L_x_0:
[----:B------:R-:W-:-:S00]  /*03e0*/  BRA `(.L_x_0) ;  /* 0xfffffffc00fc7947 */ /* 0x000fc0000383ffff */
[----:B------:R-:W-:-:S00]  /*03f0*/  NOP ;  /* 0x0000000000007918 */ /* 0x000fc00000000000 */
        /* <DEDUP_REMOVED lines=8> */
.L_x_1:


//--------------------- .nv.global.init           --------------------------
	.section	.nv.global.init,"aw",@progbits
.nv.global.init:
	.type		_$_str,@object
	.size		_$_str,(_$_str_$_2 - _$_str)
_$_str:
        /*0000*/ 	.byte	0x5f, 0x5f, 0x43, 0x55, 0x44, 0x41, 0x5f, 0x46, 0x54, 0x5a, 0x00
	.type		_$_str_$_2,@object
	.size		_$_str_$_2,(.L_1 - _$_str_$_2)
_$_str_$_2:
        /*000b*/ 	.byte	0x5f, 0x5f, 0x43, 0x55, 0x44, 0x41, 0x5f, 0x50, 0x52, 0x45, 0x43, 0x5f, 0x53, 0x51, 0x52, 0x54
        /*001b*/ 	.byte	0x00
.L_1:


//--------------------- .nv.constant0.triton_poi_fused__native_batch_norm_legit_no_training_convolution_relu_threshold_backward_14 --------------------------
	.section	.nv.constant0.triton_poi_fused__native_batch_norm_legit_no_training_convolution_relu_threshold_backward_14,"a",@progbits
	.sectionflags	@""
	.align	4
.nv.constant0.triton_poi_fused__native_batch_norm_legit_no_training_convolution_relu_threshold_backward_14:
	.zero		596
